	.headerflags	@"EF_CUDA_TEXMODE_UNIFIED EF_CUDA_64BIT_ADDRESS EF_CUDA_ACCELERATORS EF_CUDA_SM90 EF_CUDA_VIRTUAL_SM(EF_CUDA_SM90)"
	.elftype	@"ET_EXEC"


//--------------------- .nv.info                  --------------------------
	.section	.nv.info,"",@"SHT_CUDA_INFO"
	.align	4


	//----- nvinfo : EIATTR_REGCOUNT
	.align		4
        /*0000*/ 	.byte	0x04, 0x2f
        /*0002*/ 	.short	(.L_1 - .L_0)
	.align		4
.L_0:
        /*0004*/ 	.word	index@(triton_poi_fused_add_0)
        /*0008*/ 	.word	0x0000000e


	//----- nvinfo : EIATTR_MIN_STACK_SIZE
	.align		4
.L_1:
        /*000c*/ 	.byte	0x04, 0x12
        /*000e*/ 	.short	(.L_3 - .L_2)
	.align		4
.L_2:
        /*0010*/ 	.word	index@(triton_poi_fused_add_0)
        /*0014*/ 	.word	0x00000000


	//----- nvinfo : EIATTR_FRAME_SIZE
	.align		4
.L_3:
        /*0018*/ 	.byte	0x04, 0x11
        /*001a*/ 	.short	(.L_5 - .L_4)
	.align		4
.L_4:
        /*001c*/ 	.word	index@(triton_poi_fused_add_0)
        /*0020*/ 	.word	0x00000000


	//----- nvinfo : EIATTR_MIN_STACK_SIZE
	.align		4
.L_5:
        /*0024*/ 	.byte	0x04, 0x12
        /*0026*/ 	.short	(.L_7 - .L_6)
	.align		4
.L_6:
        /*0028*/ 	.word	index@(triton_poi_fused_add_0)
        /*002c*/ 	.word	0x00000000
.L_7:


//--------------------- .nv.info.triton_poi_fused_add_0 --------------------------
	.section	.nv.info.triton_poi_fused_add_0,"",@"SHT_CUDA_INFO"
	.sectionflags	@""
	.align	4


	//----- nvinfo : EIATTR_CUDA_API_VERSION
	.align		4
        /*0000*/ 	.byte	0x04, 0x37
        /*0002*/ 	.short	(.L_9 - .L_8)
.L_8:
        /*0004*/ 	.word	0x0000007c


	//----- nvinfo : EIATTR_KPARAM_INFO
	.align		4
.L_9:
        /*0008*/ 	.byte	0x04, 0x17
        /*000a*/ 	.short	(.L_11 - .L_10)
.L_10:
        /*000c*/ 	.word	0x00000000
        /*0010*/ 	.short	0x0003
        /*0012*/ 	.short	0x0018
        /*0014*/ 	.byte	0x00, 0xf0, 0x11, 0x00


	//----- nvinfo : EIATTR_KPARAM_INFO
	.align		4
.L_11:
        /*0018*/ 	.byte	0x04, 0x17
        /*001a*/ 	.short	(.L_13 - .L_12)
.L_12:
        /*001c*/ 	.word	0x00000000
        /*0020*/ 	.short	0x0002
        /*0022*/ 	.short	0x0010
        /*0024*/ 	.byte	0x00, 0xf4, 0x21, 0x00


	//----- nvinfo : EIATTR_KPARAM_INFO
	.align		4
.L_13:
        /*0028*/ 	.byte	0x04, 0x17
        /*002a*/ 	.short	(.L_15 - .L_14)
.L_14:
        /*002c*/ 	.word	0x00000000
        /*0030*/ 	.short	0x0001
        /*0032*/ 	.short	0x0008
        /*0034*/ 	.byte	0x00, 0xf4, 0x21, 0x00


	//----- nvinfo : EIATTR_KPARAM_INFO
	.align		4
.L_15:
        /*0038*/ 	.byte	0x04, 0x17
        /*003a*/ 	.short	(.L_17 - .L_16)
.L_16:
        /*003c*/ 	.word	0x00000000
        /*0040*/ 	.short	0x0000
        /*0042*/ 	.short	0x0000
        /*0044*/ 	.byte	0x00, 0xf4, 0x21, 0x00


	//----- nvinfo : EIATTR_SPARSE_MMA_MASK
	.align		4
.L_17:
        /*0048*/ 	.byte	0x03, 0x50
        /*004a*/ 	.short	0x0000


	//----- nvinfo : EIATTR_MAXREG_COUNT
	.align		4
        /*004c*/ 	.byte	0x03, 0x1b
        /*004e*/ 	.short	0x00ff


	//----- nvinfo : EIATTR_EXIT_INSTR_OFFSETS
	.align		4
        /*0050*/ 	.byte	0x04, 0x1c
        /*0052*/ 	.short	(.L_19 - .L_18)


	//   ....[0]....
.L_18:
        /*0054*/ 	.word	0x00000170


	//   ....[1]....
        /*0058*/ 	.word	0x00000190


	//----- nvinfo : EIATTR_REQNTID
	.align		4
.L_19:
        /*005c*/ 	.byte	0x04, 0x10
        /*005e*/ 	.short	(.L_21 - .L_20)
.L_20:
        /*0060*/ 	.word	0x00000080
        /*0064*/ 	.word	0x00000001
        /*0068*/ 	.word	0x00000001


	//----- nvinfo : EIATTR_CBANK_PARAM_SIZE
	.align		4
.L_21:
        /*006c*/ 	.byte	0x03, 0x19
        /*006e*/ 	.short	0x001c


	//----- nvinfo : EIATTR_PARAM_CBANK
	.align		4
        /*0070*/ 	.byte	0x04, 0x0a
        /*0072*/ 	.short	(.L_23 - .L_22)
	.align		4
.L_22:
        /*0074*/ 	.word	index@(.nv.constant0.triton_poi_fused_add_0)
        /*0078*/ 	.short	0x0210
        /*007a*/ 	.short	0x001c


	//----- nvinfo : EIATTR_SW_WAR
	.align		4
.L_23:
        /*007c*/ 	.byte	0x04, 0x36
        /*007e*/ 	.short	(.L_25 - .L_24)
.L_24:
        /*0080*/ 	.word	0x00000008
.L_25:


//--------------------- .nv.callgraph             --------------------------
	.section	.nv.callgraph,"",@"SHT_CUDA_CALLGRAPH"
	.align	4
	.sectionentsize	8
	.align		4
        /*0000*/ 	.word	0x00000000
	.align		4
        /*0004*/ 	.word	0xffffffff
	.align		4
        /*0008*/ 	.word	0x00000000
	.align		4
        /*000c*/ 	.word	0xfffffffe
	.align		4
        /*0010*/ 	.word	0x00000000
	.align		4
        /*0014*/ 	.word	0xfffffffd
	.align		4
        /*0018*/ 	.word	0x00000000
	.align		4
        /*001c*/ 	.word	0xfffffffc


//--------------------- .text.triton_poi_fused_add_0 --------------------------
	.section	.text.triton_poi_fused_add_0,"ax",@progbits
	.align	128
        .global         triton_poi_fused_add_0
        .type           triton_poi_fused_add_0,@function
        .size           triton_poi_fused_add_0,(.L_x_1 - triton_poi_fused_add_0)
        .other          triton_poi_fused_add_0,@"STO_CUDA_ENTRY STV_DEFAULT"
triton_poi_fused_add_0:
.text.triton_poi_fused_add_0:
[----:B------:R-:W0:Y:S02]  /*0000*/  LDC R1, c[0x0][0x28] ;  /* 0x00000a00ff017b82 */ /* 0x000e240000000800 */
[----:B------:R-:W1:Y:S01]  /*0010*/  S2R R0, SR_TID.X ;  /* 0x0000000000007919 */ /* 0x000e620000002100 */
[----:B------:R-:W2:Y:S01]  /*0020*/  LDC.64 R4, c[0x0][0x218] ;  /* 0x00008600ff047b82 */ /* 0x000ea20000000a00 */
[----:B------:R-:W-:Y:S01]  /*0030*/  IMAD.MOV.U32 R11, RZ, RZ, RZ ;  /* 0x000000ffff0b7224 */ /* 0x000fe200078e00ff */
[----:B------:R-:W-:Y:S01]  /*0040*/  ULDC.64 UR4, c[0x0][0x208] ;  /* 0x0000820000047ab9 */ /* 0x000fe20000000a00 */
[----:B------:R-:W3:Y:S05]  /*0050*/  S2R R9, SR_CTAID.X ;  /* 0x0000000000097919 */ /* 0x000eea0000002500 */
[----:B------:R-:W4:Y:S01]  /*0060*/  LDC.64 R2, c[0x0][0x210] ;  /* 0x00008400ff027b82 */ /* 0x000f220000000a00 */
[----:B-1----:R-:W-:-:S02]  /*0070*/  LOP3.LUT R0, R0, 0x7f, RZ, 0xc0, !PT ;  /* 0x0000007f00007812 */ /* 0x002fc400078ec0ff */
[----:B---3--:R-:W-:-:S03]  /*0080*/  SHF.R.S32.HI R6, RZ, 0x18, R9 ;  /* 0x00000018ff067819 */ /* 0x008fc60000011409 */
[----:B------:R-:W-:Y:S01]  /*0090*/  IMAD R9, R9, 0x80, R0 ;  /* 0x0000008009097824 */ /* 0x000fe200078e0200 */
[----:B------:R-:W-:-:S03]  /*00a0*/  SGXT R0, R6, 0x1 ;  /* 0x000000010600781a */ /* 0x000fc60000000200 */
[C---:B----4-:R-:W-:Y:S01]  /*00b0*/  IMAD.WIDE R2, R9.reuse, 0x4, R2 ;  /* 0x0000000409027825 */ /* 0x050fe200078e0202 */
[----:B------:R-:W-:Y:S02]  /*00c0*/  ISETP.GE.AND P0, PT, R9, 0x100, PT ;  /* 0x000001000900780c */ /* 0x000fe40003f06270 */
[----:B------:R-:W-:-:S04]  /*00d0*/  LEA.HI R0, R0, R9, RZ, 0x4 ;  /* 0x0000000900007211 */ /* 0x000fc800078f20ff */
[----:B------:R-:W-:-:S05]  /*00e0*/  LOP3.LUT R0, R0, 0xfffffff0, RZ, 0xc0, !PT ;  /* 0xfffffff000007812 */ /* 0x000fca00078ec0ff */
[----:B------:R-:W-:Y:S01]  /*00f0*/  IMAD.IADD R7, R9, 0x1, -R0 ;  /* 0x0000000109077824 */ /* 0x000fe200078e0a00 */
[----:B------:R-:W-:-:S03]  /*0100*/  HFMA2.MMA R0, -RZ, RZ, 0, 0 ;  /* 0x00000000ff007435 */ /* 0x000fc600000001ff */
[----:B--2---:R-:W-:Y:S02]  /*0110*/  IMAD.WIDE R4, R7, 0x4, R4 ;  /* 0x0000000407047825 */ /* 0x004fe400078e0204 */
[----:B------:R-:W1:Y:S03]  /*0120*/  LDC.64 R6, c[0x0][0x220] ;  /* 0x00008800ff067b82 */ /* 0x000e660000000a00 */
[----:B------:R-:W2:Y:S04]  /*0130*/  @!P0 LDG.E.EL R11, desc[UR4][R4.64] ;  /* 0x00000004040b8981 */ /* 0x000ea8000c2e1900 */
[----:B------:R-:W2:Y:S01]  /*0140*/  @!P0 LDG.E R0, desc[UR4][R2.64] ;  /* 0x0000000402008981 */ /* 0x000ea2000c1e1900 */
[----:B-1----:R-:W-:-:S04]  /*0150*/  IMAD.WIDE R6, R9, 0x4, R6 ;  /* 0x0000000409067825 */ /* 0x002fc800078e0206 */
[----:B--2---:R-:W-:Y:S01]  /*0160*/  FADD R11, R11, R0 ;  /* 0x000000000b0b7221 */ /* 0x004fe20000000000 */
[----:B------:R-:W-:Y:S06]  /*0170*/  @P0 EXIT ;  /* 0x000000000000094d */ /* 0x000fec0003800000 */
[----:B------:R-:W-:Y:S01]  /*0180*/  STG.E desc[UR4][R6.64], R11 ;  /* 0x0000000b06007986 */ /* 0x000fe2000c101904 */
[----:B------:R-:W-:Y:S05]  /*0190*/  EXIT ;  /* 0x000000000000794d */ /* 0x000fea0003800000 */
.L_x_0:
[----:B------:R-:W-:-:S00]  /*01a0*/  BRA `(.L_x_0) ;  /* 0xfffffffc00fc7947 */ /* 0x000fc0000383ffff */
[----:B------:R-:W-:-:S00]  /*01b0*/  NOP ;  /* 0x0000000000007918 */ /* 0x000fc00000000000 */
        /* <DEDUP_REMOVED lines=12> */
.L_x_1:


//--------------------- .nv.constant0.triton_poi_fused_add_0 --------------------------
	.section	.nv.constant0.triton_poi_fused_add_0,"a",@progbits
	.sectionflags	@""
	.align	4
.nv.constant0.triton_poi_fused_add_0:
	.zero		556
